//
// Generated by NVIDIA NVVM Compiler
//
// Compiler Build ID: CL-36424714
// Cuda compilation tools, release 13.0, V13.0.88
// Based on NVVM 20.0.0
//

.version 9.0
.target sm_100
.address_size 64

	// .globl	_Z17test_print_kernelPKfi
.extern .func  (.param .b32 func_retval0) vprintf
(
	.param .b64 vprintf_param_0,
	.param .b64 vprintf_param_1
)
;
.global .align 1 .b8 $str[64] = {69, 108, 101, 109, 101, 110, 116, 91, 37, 100, 93, 32, 61, 32, 37, 102, 44, 32, 116, 104, 114, 101, 97, 100, 73, 100, 120, 46, 120, 61, 37, 100, 44, 32, 98, 108, 111, 99, 107, 73, 100, 120, 46, 120, 61, 37, 100, 44, 32, 98, 108, 111, 99, 107, 68, 105, 109, 46, 120, 61, 37, 100, 10};

.visible .entry _Z17test_print_kernelPKfi(
	.param .u64 .ptr .align 1 _Z17test_print_kernelPKfi_param_0,
	.param .u32 _Z17test_print_kernelPKfi_param_1
)
{
	.local .align 8 .b8 	__local_depot0[32];
	.reg .b64 	%SP;
	.reg .b64 	%SPL;
	.reg .b32 	%r<7>;
	.reg .b32 	%f<2>;
	.reg .b64 	%rd<9>;
	.reg .b64 	%fd<2>;

	mov.u64 	%SPL, __local_depot0;
	cvta.local.u64 	%SP, %SPL;
	ld.param.u64 	%rd1, [_Z17test_print_kernelPKfi_param_0];
	cvta.to.global.u64 	%rd2, %rd1;
	add.u64 	%rd3, %SP, 0;
	add.u64 	%rd4, %SPL, 0;
	mov.u32 	%r1, %tid.x;
	mov.u32 	%r2, %ctaid.x;
	mov.u32 	%r3, %ntid.x;
	mad.lo.s32 	%r4, %r2, %r3, %r1;
	mul.wide.s32 	%rd5, %r4, 4;
	add.s64 	%rd6, %rd2, %rd5;
	ld.global.f32 	%f1, [%rd6];
	cvt.f64.f32 	%fd1, %f1;
	st.local.u32 	[%rd4], %r4;
	st.local.f64 	[%rd4+8], %fd1;
	st.local.v2.u32 	[%rd4+16], {%r1, %r2};
	st.local.u32 	[%rd4+24], %r3;
	mov.u64 	%rd7, $str;
	cvta.global.u64 	%rd8, %rd7;
	{ // callseq 0, 0
	.param .b64 param0;
	st.param.b64 	[param0], %rd8;
	.param .b64 param1;
	st.param.b64 	[param1], %rd3;
	.param .b32 retval0;
	call.uni (retval0), 
	vprintf, 
	(
	param0, 
	param1
	);
	ld.param.b32 	%r5, [retval0];
	} // callseq 0
	ret;

}


// ===== COMPILED SASS (sm_100) =====

	.target	sm_100

	.elftype	@"ET_EXEC"


//--------------------- .note.nv.tkinfo           --------------------------
	.section	.note.nv.tkinfo,"",@"SHT_NOTE"
	.sectionflags	@"SHF_NOTE_NV_TKINFO"
	.tkinfo
        /*0018*/ 	.word	0x00000002
        /*0030*/ 	.string	""
        /*0030*/ 	.string	"ptxas"
        /*0030*/ 	.string	"Cuda compilation tools, release 13.0, V13.0.88"
        /*0030*/ 	.string	"Build cuda_13.0.r13.0/compiler.36424714_0"
        /*0030*/ 	.string	"-arch sm_100 -m 64 "



//--------------------- .note.nv.cuinfo           --------------------------
	.section	.note.nv.cuinfo,"",@"SHT_NOTE"
	.sectionflags	@"SHF_NOTE_NV_CUINFO"
        /*0018*/ 	.short	0x0002
        /*001a*/ 	.short	0x0064
        /*001c*/ 	.short	0x0082
	.zero		2


//--------------------- .nv.info                  --------------------------
	.section	.nv.info,"",@"SHT_CUDA_INFO"
	.align	4


	//----- nvinfo : EIATTR_REGCOUNT
	.align		4
        /*0000*/ 	.byte	0x04, 0x2f
        /*0002*/ 	.short	(.L_2 - .L_1)
	.align		4
.L_1:
        /*0004*/ 	.word	index@(_Z17test_print_kernelPKfi)
        /*0008*/ 	.word	0x00000018


	//----- nvinfo : EIATTR_FRAME_SIZE
	.align		4
.L_2:
        /*000c*/ 	.byte	0x04, 0x11
        /*000e*/ 	.short	(.L_4 - .L_3)
	.align		4
.L_3:
        /*0010*/ 	.word	index@(_Z17test_print_kernelPKfi)
        /*0014*/ 	.word	0x00000020


	//----- nvinfo : EIATTR_MIN_STACK_SIZE
	.align		4
.L_4:
        /*0018*/ 	.byte	0x04, 0x12
        /*001a*/ 	.short	(.L_6 - .L_5)
	.align		4
.L_5:
        /*001c*/ 	.word	index@(_Z17test_print_kernelPKfi)
        /*0020*/ 	.word	0x00000020
.L_6:


//--------------------- .nv.compat                --------------------------
	.section	.nv.compat,"",@"SHT_CUDA_COMPAT_INFO"
	.align	4
        /*0000*/ 	.byte	0x02, 0x09, 0x00, 0x00, 0x02, 0x02, 0x01, 0x00, 0x02, 0x05, 0x05, 0x00, 0x03, 0x07, 0x01, 0x01
        /*0010*/ 	.byte	0x02, 0x03, 0x00, 0x00, 0x02, 0x06, 0x01, 0x00, 0x04, 0x0b, 0x08, 0x00, 0x09, 0x00, 0x00, 0x00
        /*0020*/ 	.byte	0x00, 0x00, 0x00, 0x00


//--------------------- .nv.info._Z17test_print_kernelPKfi --------------------------
	.section	.nv.info._Z17test_print_kernelPKfi,"",@"SHT_CUDA_INFO"
	.sectionflags	@""
	.align	4


	//----- nvinfo : EIATTR_CUDA_API_VERSION
	.align		4
        /*0000*/ 	.byte	0x04, 0x37
        /*0002*/ 	.short	(.L_8 - .L_7)
.L_7:
        /*0004*/ 	.word	0x00000082


	//----- nvinfo : EIATTR_KPARAM_INFO
	.align		4
.L_8:
        /*0008*/ 	.byte	0x04, 0x17
        /*000a*/ 	.short	(.L_10 - .L_9)
.L_9:
        /*000c*/ 	.word	0x00000000
        /*0010*/ 	.short	0x0001
        /*0012*/ 	.short	0x0008
        /*0014*/ 	.byte	0x00, 0xf0, 0x11, 0x00


	//----- nvinfo : EIATTR_KPARAM_INFO
	.align		4
.L_10:
        /*0018*/ 	.byte	0x04, 0x17
        /*001a*/ 	.short	(.L_12 - .L_11)
.L_11:
        /*001c*/ 	.word	0x00000000
        /*0020*/ 	.short	0x0000
        /*0022*/ 	.short	0x0000
        /*0024*/ 	.byte	0x00, 0xf5, 0x21, 0x00


	//----- nvinfo : EIATTR_SPARSE_MMA_MASK
	.align		4
.L_12:
        /*0028*/ 	.byte	0x03, 0x50
        /*002a*/ 	.short	0x0000


	//----- nvinfo : EIATTR_MAXREG_COUNT
	.align		4
        /*002c*/ 	.byte	0x03, 0x1b
        /*002e*/ 	.short	0x00ff


	//----- nvinfo : EIATTR_EXTERNS
	.align		4
        /*0030*/ 	.byte	0x04, 0x0f
        /*0032*/ 	.short	(.L_14 - .L_13)


	//   ....[0]....
	.align		4
.L_13:
        /*0034*/ 	.word	index@(vprintf)


	//----- nvinfo : EIATTR_MERCURY_ISA_VERSION
	.align		4
.L_14:
        /*0038*/ 	.byte	0x03, 0x5f
        /*003a*/ 	.short	0x0101


	//----- nvinfo : EIATTR_VRC_CTA_INIT_COUNT
	.align		4
        /*003c*/ 	.byte	0x02, 0x4a
	.zero		1
	.zero		1


	//----- nvinfo : EIATTR_SYSCALL_OFFSETS
	.align		4
        /*0040*/ 	.byte	0x04, 0x46
        /*0042*/ 	.short	(.L_16 - .L_15)


	//   ....[0]....
.L_15:
        /*0044*/ 	.word	0x00000190


	//----- nvinfo : EIATTR_EXIT_INSTR_OFFSETS
	.align		4
.L_16:
        /*0048*/ 	.byte	0x04, 0x1c
        /*004a*/ 	.short	(.L_18 - .L_17)


	//   ....[0]....
.L_17:
        /*004c*/ 	.word	0x000001a0


	//----- nvinfo : EIATTR_CBANK_PARAM_SIZE
	.align		4
.L_18:
        /*0050*/ 	.byte	0x03, 0x19
        /*0052*/ 	.short	0x000c


	//----- nvinfo : EIATTR_PARAM_CBANK
	.align		4
        /*0054*/ 	.byte	0x04, 0x0a
        /*0056*/ 	.short	(.L_20 - .L_19)
	.align		4
.L_19:
        /*0058*/ 	.word	index@(.nv.constant0._Z17test_print_kernelPKfi)
        /*005c*/ 	.short	0x0380
        /*005e*/ 	.short	0x000c


	//----- nvinfo : EIATTR_SW_WAR
	.align		4
.L_20:
        /*0060*/ 	.byte	0x04, 0x36
        /*0062*/ 	.short	(.L_22 - .L_21)
.L_21:
        /*0064*/ 	.word	0x00000008
.L_22:


//--------------------- .nv.callgraph             --------------------------
	.section	.nv.callgraph,"",@"SHT_CUDA_CALLGRAPH"
	.align	4
	.sectionentsize	8
	.align		4
        /*0000*/ 	.word	0x00000000
	.align		4
        /*0004*/ 	.word	0xffffffff
	.align		4
        /*0008*/ 	.word	index@(_Z17test_print_kernelPKfi)
	.align		4
        /*000c*/ 	.word	index@(vprintf)
	.align		4
        /*0010*/ 	.word	0x00000000
	.align		4
        /*0014*/ 	.word	0xfffffffe
	.align		4
        /*0018*/ 	.word	0x00000000
	.align		4
        /*001c*/ 	.word	0xfffffffd
	.align		4
        /*0020*/ 	.word	0x00000000
	.align		4
        /*0024*/ 	.word	0xfffffffc


//--------------------- .nv.constant4             --------------------------
	.section	.nv.constant4,"a",@progbits
	.align	8
	.align		8
.nv.constant4:
        /*0000*/ 	.dword	vprintf
	.align		8
        /*0008*/ 	.dword	$str


//--------------------- .text._Z17test_print_kernelPKfi --------------------------
	.section	.text._Z17test_print_kernelPKfi,"ax",@progbits
	.align	128
        .global         _Z17test_print_kernelPKfi
        .type           _Z17test_print_kernelPKfi,@function
        .size           _Z17test_print_kernelPKfi,(.L_x_2 - _Z17test_print_kernelPKfi)
        .other          _Z17test_print_kernelPKfi,@"STO_CUDA_ENTRY STV_DEFAULT"
_Z17test_print_kernelPKfi:
.text._Z17test_print_kernelPKfi:
[----:B------:R-:W0:Y:S01]  /*0000*/  LDC R1, c[0x0][0x37c] ;  /* 0x0000df00ff017b82 */ /* 0x000e220000000800 */
[----:B------:R-:W1:Y:S01]  /*0010*/  S2R R12, SR_TID.X ;  /* 0x00000000000c7919 */ /* 0x000e620000002100 */
[----:B------:R-:W2:Y:S06]  /*0020*/  LDCU UR6, c[0x0][0x2fc] ;  /* 0x00005f80ff0677ac */ /* 0x000eac0008000800 */
[----:B------:R-:W1:Y:S01]  /*0030*/  LDC R14, c[0x0][0x360] ;  /* 0x0000d800ff0e7b82 */ /* 0x000e620000000800 */
[----:B0-----:R-:W-:Y:S01]  /*0040*/  VIADD R1, R1, 0xffffffe0 ;  /* 0xffffffe001017836 */ /* 0x001fe20000000000 */
[----:B------:R-:W1:Y:S01]  /*0050*/  S2R R13, SR_CTAID.X ;  /* 0x00000000000d7919 */ /* 0x000e620000002500 */
[----:B------:R-:W0:Y:S05]  /*0060*/  LDCU.64 UR4, c[0x0][0x358] ;  /* 0x00006b00ff0477ac */ /* 0x000e2a0008000a00 */
[----:B------:R-:W3:Y:S01]  /*0070*/  LDC.64 R2, c[0x0][0x380] ;  /* 0x0000e000ff027b82 */ /* 0x000ee20000000a00 */
[----:B------:R-:W-:Y:S01]  /*0080*/  MOV R10, 0x0 ;  /* 0x00000000000a7802 */ /* 0x000fe20000000f00 */
[----:B------:R-:W4:Y:S01]  /*0090*/  LDCU.64 UR8, c[0x4][0x8] ;  /* 0x01000100ff0877ac */ /* 0x000f220008000a00 */
[----:B-1----:R-:W-:-:S04]  /*00a0*/  IMAD R0, R13, R14, R12 ;  /* 0x0000000e0d007224 */ /* 0x002fc800078e020c */
[----:B---3--:R-:W-:-:S06]  /*00b0*/  IMAD.WIDE R2, R0, 0x4, R2 ;  /* 0x0000000400027825 */ /* 0x008fcc00078e0202 */
[----:B0-----:R-:W3:Y:S01]  /*00c0*/  LDG.E R2, desc[UR4][R2.64] ;  /* 0x0000000402027981 */ /* 0x001ee2000c1e1900 */
[----:B------:R-:W0:Y:S01]  /*00d0*/  LDCU UR4, c[0x0][0x2f8] ;  /* 0x00005f00ff0477ac */ /* 0x000e220008000800 */
[----:B------:R-:W1:Y:S01]  /*00e0*/  LDC.64 R10, c[0x4][R10] ;  /* 0x010000000a0a7b82 */ /* 0x000e620000000a00 */
[----:B----4-:R-:W-:Y:S01]  /*00f0*/  IMAD.U32 R4, RZ, RZ, UR8 ;  /* 0x00000008ff047e24 */ /* 0x010fe2000f8e00ff */
[----:B------:R4:W-:Y:S01]  /*0100*/  STL.64 [R1+0x10], R12 ;  /* 0x0000100c01007387 */ /* 0x0009e20000100a00 */
[----:B------:R-:W-:-:S03]  /*0110*/  MOV R5, UR9 ;  /* 0x0000000900057c02 */ /* 0x000fc60008000f00 */
[----:B------:R4:W-:Y:S04]  /*0120*/  STL [R1+0x18], R14 ;  /* 0x0000180e01007387 */ /* 0x0009e80000100800 */
[----:B------:R4:W-:Y:S01]  /*0130*/  STL [R1], R0 ;  /* 0x0000000001007387 */ /* 0x0009e20000100800 */
[----:B0-----:R-:W-:-:S04]  /*0140*/  IADD3 R6, P0, PT, R1, UR4, RZ ;  /* 0x0000000401067c10 */ /* 0x001fc8000ff1e0ff */
[----:B--2---:R-:W-:Y:S01]  /*0150*/  IADD3.X R7, PT, PT, RZ, UR6, RZ, P0, !PT ;  /* 0x00000006ff077c10 */ /* 0x004fe200087fe4ff */
[----:B---3--:R-:W0:Y:S02]  /*0160*/  F2F.F64.F32 R8, R2 ;  /* 0x0000000200087310 */ /* 0x008e240000201800 */
[----:B01----:R4:W-:Y:S06]  /*0170*/  STL.64 [R1+0x8], R8 ;  /* 0x0000080801007387 */ /* 0x0039ec0000100a00 */
[----:B------:R-:W-:-:S07]  /*0180*/  LEPC R20, `(.L_x_0) ;  /* 0x000000001014794e */ /* 0x000fce0000000000 */
[----:B----4-:R-:W-:Y:S05]  /*0190*/  CALL.ABS.NOINC R10 ;  /* 0x000000000a007343 */ /* 0x010fea0003c00000 */
.L_x_0:
[----:B------:R-:W-:Y:S05]  /*01a0*/  EXIT ;  /* 0x000000000000794d */ /* 0x000fea0003800000 */
.L_x_1:
[----:B------:R-:W-:-:S00]  /*01b0*/  BRA `(.L_x_1) ;  /* 0xfffffffc00fc7947 */ /* 0x000fc0000383ffff */
[----:B------:R-:W-:-:S00]  /*01c0*/  NOP ;  /* 0x0000000000007918 */ /* 0x000fc00000000000 */
        /* <DEDUP_REMOVED lines=11> */
.L_x_2:


//--------------------- .nv.global.init           --------------------------
	.section	.nv.global.init,"aw",@progbits
.nv.global.init:
	.type		$str,@object
	.size		$str,(.L_0 - $str)
$str:
        /*0000*/ 	.byte	0x45, 0x6c, 0x65, 0x6d, 0x65, 0x6e, 0x74, 0x5b, 0x25, 0x64, 0x5d, 0x20, 0x3d, 0x20, 0x25, 0x66
        /*0010*/ 	.byte	0x2c, 0x20, 0x74, 0x68, 0x72, 0x65, 0x61, 0x64, 0x49, 0x64, 0x78, 0x2e, 0x78, 0x3d, 0x25, 0x64
        /*0020*/ 	.byte	0x2c, 0x20, 0x62, 0x6c, 0x6f, 0x63, 0x6b, 0x49, 0x64, 0x78, 0x2e, 0x78, 0x3d, 0x25, 0x64, 0x2c
        /*0030*/ 	.byte	0x20, 0x62, 0x6c, 0x6f, 0x63, 0x6b, 0x44, 0x69, 0x6d, 0x2e, 0x78, 0x3d, 0x25, 0x64, 0x0a, 0x00
.L_0:


//--------------------- .nv.shared.reserved.0     --------------------------
	.section	.nv.shared.reserved.0,"aw",@nobits
	.weak		__nv_reservedSMEM_offset_0_alias
	.size		__nv_reservedSMEM_offset_0_alias, 0, 64
	.other		__nv_reservedSMEM_offset_0_alias,@"STO_CUDA_RESERVED_SHARED STV_DEFAULT"
__nv_reservedSMEM_offset_0_alias:
	.zero		0
	.zero		64


//--------------------- .nv.constant0._Z17test_print_kernelPKfi --------------------------
	.section	.nv.constant0._Z17test_print_kernelPKfi,"a",@progbits
	.sectionflags	@""
	.align	4
.nv.constant0._Z17test_print_kernelPKfi:
	.zero		908


//--------------------- SYMBOLS --------------------------

	.type		.nv.reservedSmem.offset0,@object
	.size		.nv.reservedSmem.offset0,0x4
	.type		vprintf,@function
